	.headerflags	@"EF_CUDA_TEXMODE_UNIFIED EF_CUDA_64BIT_ADDRESS EF_CUDA_ACCELERATORS EF_CUDA_SM90 EF_CUDA_VIRTUAL_SM(EF_CUDA_SM90)"
	.elftype	@"ET_EXEC"


//--------------------- .nv.info                  --------------------------
	.section	.nv.info,"",@"SHT_CUDA_INFO"
	.align	4


	//----- nvinfo : EIATTR_REGCOUNT
	.align		4
        /*0000*/ 	.byte	0x04, 0x2f
        /*0002*/ 	.short	(.L_1 - .L_0)
	.align		4
.L_0:
        /*0004*/ 	.word	index@(triton_poi_fused_leaky_relu_12)
        /*0008*/ 	.word	0x00000008


	//----- nvinfo : EIATTR_MIN_STACK_SIZE
	.align		4
.L_1:
        /*000c*/ 	.byte	0x04, 0x12
        /*000e*/ 	.short	(.L_3 - .L_2)
	.align		4
.L_2:
        /*0010*/ 	.word	index@(triton_poi_fused_leaky_relu_12)
        /*0014*/ 	.word	0x00000000


	//----- nvinfo : EIATTR_FRAME_SIZE
	.align		4
.L_3:
        /*0018*/ 	.byte	0x04, 0x11
        /*001a*/ 	.short	(.L_5 - .L_4)
	.align		4
.L_4:
        /*001c*/ 	.word	index@(triton_poi_fused_leaky_relu_12)
        /*0020*/ 	.word	0x00000000


	//----- nvinfo : EIATTR_MIN_STACK_SIZE
	.align		4
.L_5:
        /*0024*/ 	.byte	0x04, 0x12
        /*0026*/ 	.short	(.L_7 - .L_6)
	.align		4
.L_6:
        /*0028*/ 	.word	index@(triton_poi_fused_leaky_relu_12)
        /*002c*/ 	.word	0x00000000
.L_7:


//--------------------- .nv.info.triton_poi_fused_leaky_relu_12 --------------------------
	.section	.nv.info.triton_poi_fused_leaky_relu_12,"",@"SHT_CUDA_INFO"
	.sectionflags	@""
	.align	4


	//----- nvinfo : EIATTR_CUDA_API_VERSION
	.align		4
        /*0000*/ 	.byte	0x04, 0x37
        /*0002*/ 	.short	(.L_9 - .L_8)
.L_8:
        /*0004*/ 	.word	0x0000007c


	//----- nvinfo : EIATTR_KPARAM_INFO
	.align		4
.L_9:
        /*0008*/ 	.byte	0x04, 0x17
        /*000a*/ 	.short	(.L_11 - .L_10)
.L_10:
        /*000c*/ 	.word	0x00000000
        /*0010*/ 	.short	0x0001
        /*0012*/ 	.short	0x0008
        /*0014*/ 	.byte	0x00, 0xf0, 0x11, 0x00


	//----- nvinfo : EIATTR_KPARAM_INFO
	.align		4
.L_11:
        /*0018*/ 	.byte	0x04, 0x17
        /*001a*/ 	.short	(.L_13 - .L_12)
.L_12:
        /*001c*/ 	.word	0x00000000
        /*0020*/ 	.short	0x0000
        /*0022*/ 	.short	0x0000
        /*0024*/ 	.byte	0x00, 0xf4, 0x21, 0x00


	//----- nvinfo : EIATTR_SPARSE_MMA_MASK
	.align		4
.L_13:
        /*0028*/ 	.byte	0x03, 0x50
        /*002a*/ 	.short	0x0000


	//----- nvinfo : EIATTR_MAXREG_COUNT
	.align		4
        /*002c*/ 	.byte	0x03, 0x1b
        /*002e*/ 	.short	0x00ff


	//----- nvinfo : EIATTR_EXIT_INSTR_OFFSETS
	.align		4
        /*0030*/ 	.byte	0x04, 0x1c
        /*0032*/ 	.short	(.L_15 - .L_14)


	//   ....[0]....
.L_14:
        /*0034*/ 	.word	0x00000130


	//   ....[1]....
        /*0038*/ 	.word	0x00000150


	//----- nvinfo : EIATTR_REQNTID
	.align		4
.L_15:
        /*003c*/ 	.byte	0x04, 0x10
        /*003e*/ 	.short	(.L_17 - .L_16)
.L_16:
        /*0040*/ 	.word	0x00000080
        /*0044*/ 	.word	0x00000001
        /*0048*/ 	.word	0x00000001


	//----- nvinfo : EIATTR_CRS_STACK_SIZE
	.align		4
.L_17:
        /*004c*/ 	.byte	0x04, 0x1e
        /*004e*/ 	.short	(.L_19 - .L_18)
.L_18:
        /*0050*/ 	.word	0x00000000


	//----- nvinfo : EIATTR_CBANK_PARAM_SIZE
	.align		4
.L_19:
        /*0054*/ 	.byte	0x03, 0x19
        /*0056*/ 	.short	0x000c


	//----- nvinfo : EIATTR_PARAM_CBANK
	.align		4
        /*0058*/ 	.byte	0x04, 0x0a
        /*005a*/ 	.short	(.L_21 - .L_20)
	.align		4
.L_20:
        /*005c*/ 	.word	index@(.nv.constant0.triton_poi_fused_leaky_relu_12)
        /*0060*/ 	.short	0x0210
        /*0062*/ 	.short	0x000c


	//----- nvinfo : EIATTR_SW_WAR
	.align		4
.L_21:
        /*0064*/ 	.byte	0x04, 0x36
        /*0066*/ 	.short	(.L_23 - .L_22)
.L_22:
        /*0068*/ 	.word	0x00000008
.L_23:


//--------------------- .nv.callgraph             --------------------------
	.section	.nv.callgraph,"",@"SHT_CUDA_CALLGRAPH"
	.align	4
	.sectionentsize	8
	.align		4
        /*0000*/ 	.word	0x00000000
	.align		4
        /*0004*/ 	.word	0xffffffff
	.align		4
        /*0008*/ 	.word	0x00000000
	.align		4
        /*000c*/ 	.word	0xfffffffe
	.align		4
        /*0010*/ 	.word	0x00000000
	.align		4
        /*0014*/ 	.word	0xfffffffd
	.align		4
        /*0018*/ 	.word	0x00000000
	.align		4
        /*001c*/ 	.word	0xfffffffc


//--------------------- .text.triton_poi_fused_leaky_relu_12 --------------------------
	.section	.text.triton_poi_fused_leaky_relu_12,"ax",@progbits
	.align	128
        .global         triton_poi_fused_leaky_relu_12
        .type           triton_poi_fused_leaky_relu_12,@function
        .size           triton_poi_fused_leaky_relu_12,(.L_x_3 - triton_poi_fused_leaky_relu_12)
        .other          triton_poi_fused_leaky_relu_12,@"STO_CUDA_ENTRY STV_DEFAULT"
triton_poi_fused_leaky_relu_12:
.text.triton_poi_fused_leaky_relu_12:
[----:B------:R-:W0:Y:S02]  /*0000*/  LDC R1, c[0x0][0x28] ;  /* 0x00000a00ff017b82 */ /* 0x000e240000000800 */
[----:B------:R-:W1:Y:S01]  /*0010*/  S2R R0, SR_TID.X ;  /* 0x0000000000007919 */ /* 0x000e620000002100 */
[----:B------:R-:W2:Y:S01]  /*0020*/  LDC.64 R2, c[0x0][0x210] ;  /* 0x00008400ff027b82 */ /* 0x000ea20000000a00 */
[----:B------:R-:W-:Y:S01]  /*0030*/  ULDC.64 UR4, c[0x0][0x208] ;  /* 0x0000820000047ab9 */ /* 0x000fe20000000a00 */
[----:B------:R-:W-:Y:S01]  /*0040*/  BSSY B0, `(.L_x_0) ;  /* 0x000000a000007945 */ /* 0x000fe20003800000 */
[----:B------:R-:W3:Y:S01]  /*0050*/  S2R R5, SR_CTAID.X ;  /* 0x0000000000057919 */ /* 0x000ee20000002500 */
[----:B-1----:R-:W-:-:S05]  /*0060*/  IMAD.SHL.U32 R0, R0, 0x2, RZ ;  /* 0x0000000200007824 */ /* 0x002fca00078e00ff */
[----:B------:R-:W-:-:S05]  /*0070*/  LOP3.LUT R0, R0, 0xfe, RZ, 0xc0, !PT ;  /* 0x000000fe00007812 */ /* 0x000fca00078ec0ff */
[----:B---3--:R-:W-:-:S04]  /*0080*/  IMAD R5, R5, 0x100, R0 ;  /* 0x0000010005057824 */ /* 0x008fc800078e0200 */
[C---:B--2---:R-:W-:Y:S01]  /*0090*/  IMAD.WIDE R2, R5.reuse, 0x4, R2 ;  /* 0x0000000405027825 */ /* 0x044fe200078e0202 */
[----:B------:R-:W-:Y:S02]  /*00a0*/  ISETP.GE.AND P2, PT, R5, 0x400, PT ;  /* 0x000004000500780c */ /* 0x000fe40003f46270 */
[----:B------:R-:W-:-:S11]  /*00b0*/  CS2R R4, SRZ ;  /* 0x0000000000047805 */ /* 0x000fd6000001ff00 */
[----:B------:R-:W-:Y:S05]  /*00c0*/  @P2 BRA `(.L_x_1) ;  /* 0x0000000000042947 */ /* 0x000fea0003800000 */
[----:B------:R1:W5:Y:S02]  /*00d0*/  LDG.E.64 R4, desc[UR4][R2.64] ;  /* 0x0000000402047981 */ /* 0x000364000c1e1b00 */
.L_x_1:
[----:B------:R-:W-:Y:S05]  /*00e0*/  BSYNC B0 ;  /* 0x0000000000007941 */ /* 0x000fea0003800000 */
.L_x_0:
[----:B-----5:R-:W-:Y:S02]  /*00f0*/  FSETP.GT.AND P0, PT, R4, RZ, PT ;  /* 0x000000ff0400720b */ /* 0x020fe40003f04000 */
[----:B------:R-:W-:-:S11]  /*0100*/  FSETP.GT.AND P1, PT, R5, RZ, PT ;  /* 0x000000ff0500720b */ /* 0x000fd60003f24000 */
[----:B------:R-:W-:Y:S02]  /*0110*/  @!P0 FMUL R4, R4, 0.20000000298023223877 ;  /* 0x3e4ccccd04048820 */ /* 0x000fe40000400000 */
[----:B------:R-:W-:Y:S01]  /*0120*/  @!P1 FMUL R5, R5, 0.20000000298023223877 ;  /* 0x3e4ccccd05059820 */ /* 0x000fe20000400000 */
[----:B------:R-:W-:Y:S06]  /*0130*/  @P2 EXIT ;  /* 0x000000000000294d */ /* 0x000fec0003800000 */
[----:B------:R-:W-:Y:S01]  /*0140*/  STG.E.64 desc[UR4][R2.64], R4 ;  /* 0x0000000402007986 */ /* 0x000fe2000c101b04 */
[----:B------:R-:W-:Y:S05]  /*0150*/  EXIT ;  /* 0x000000000000794d */ /* 0x000fea0003800000 */
.L_x_2:
[----:B------:R-:W-:-:S00]  /*0160*/  BRA `(.L_x_2) ;  /* 0xfffffffc00fc7947 */ /* 0x000fc0000383ffff */
[----:B------:R-:W-:-:S00]  /*0170*/  NOP ;  /* 0x0000000000007918 */ /* 0x000fc00000000000 */
        /* <DEDUP_REMOVED lines=8> */
.L_x_3:


//--------------------- .nv.constant0.triton_poi_fused_leaky_relu_12 --------------------------
	.section	.nv.constant0.triton_poi_fused_leaky_relu_12,"a",@progbits
	.sectionflags	@""
	.align	4
.nv.constant0.triton_poi_fused_leaky_relu_12:
	.zero		540
